	.headerflags	@"EF_CUDA_TEXMODE_UNIFIED EF_CUDA_64BIT_ADDRESS EF_CUDA_ACCELERATORS EF_CUDA_SM90 EF_CUDA_VIRTUAL_SM(EF_CUDA_SM90)"
	.elftype	@"ET_EXEC"


//--------------------- .nv.info                  --------------------------
	.section	.nv.info,"",@"SHT_CUDA_INFO"
	.align	4


	//----- nvinfo : EIATTR_REGCOUNT
	.align		4
        /*0000*/ 	.byte	0x04, 0x2f
        /*0002*/ 	.short	(.L_3 - .L_2)
	.align		4
.L_2:
        /*0004*/ 	.word	index@(triton_poi_fused__native_batch_norm_legit_no_training_relu_13)
        /*0008*/ 	.word	0x00000020


	//----- nvinfo : EIATTR_MIN_STACK_SIZE
	.align		4
.L_3:
        /*000c*/ 	.byte	0x04, 0x12
        /*000e*/ 	.short	(.L_5 - .L_4)
	.align		4
.L_4:
        /*0010*/ 	.word	index@(triton_poi_fused__native_batch_norm_legit_no_training_relu_13)
        /*0014*/ 	.word	0x00000000


	//----- nvinfo : EIATTR_FRAME_SIZE
	.align		4
.L_5:
        /*0018*/ 	.byte	0x04, 0x11
        /*001a*/ 	.short	(.L_7 - .L_6)
	.align		4
.L_6:
        /*001c*/ 	.word	index@(triton_poi_fused__native_batch_norm_legit_no_training_relu_13)
        /*0020*/ 	.word	0x00000000


	//----- nvinfo : EIATTR_MIN_STACK_SIZE
	.align		4
.L_7:
        /*0024*/ 	.byte	0x04, 0x12
        /*0026*/ 	.short	(.L_9 - .L_8)
	.align		4
.L_8:
        /*0028*/ 	.word	index@(triton_poi_fused__native_batch_norm_legit_no_training_relu_13)
        /*002c*/ 	.word	0x00000000
.L_9:


//--------------------- .nv.info.triton_poi_fused__native_batch_norm_legit_no_training_relu_13 --------------------------
	.section	.nv.info.triton_poi_fused__native_batch_norm_legit_no_training_relu_13,"",@"SHT_CUDA_INFO"
	.sectionflags	@""
	.align	4


	//----- nvinfo : EIATTR_CUDA_API_VERSION
	.align		4
        /*0000*/ 	.byte	0x04, 0x37
        /*0002*/ 	.short	(.L_11 - .L_10)
.L_10:
        /*0004*/ 	.word	0x0000007c


	//----- nvinfo : EIATTR_KPARAM_INFO
	.align		4
.L_11:
        /*0008*/ 	.byte	0x04, 0x17
        /*000a*/ 	.short	(.L_13 - .L_12)
.L_12:
        /*000c*/ 	.word	0x00000000
        /*0010*/ 	.short	0x0006
        /*0012*/ 	.short	0x0030
        /*0014*/ 	.byte	0x00, 0xf0, 0x11, 0x00


	//----- nvinfo : EIATTR_KPARAM_INFO
	.align		4
.L_13:
        /*0018*/ 	.byte	0x04, 0x17
        /*001a*/ 	.short	(.L_15 - .L_14)
.L_14:
        /*001c*/ 	.word	0x00000000
        /*0020*/ 	.short	0x0005
        /*0022*/ 	.short	0x0028
        /*0024*/ 	.byte	0x00, 0xf4, 0x21, 0x00


	//----- nvinfo : EIATTR_KPARAM_INFO
	.align		4
.L_15:
        /*0028*/ 	.byte	0x04, 0x17
        /*002a*/ 	.short	(.L_17 - .L_16)
.L_16:
        /*002c*/ 	.word	0x00000000
        /*0030*/ 	.short	0x0004
        /*0032*/ 	.short	0x0020
        /*0034*/ 	.byte	0x00, 0xf4, 0x21, 0x00


	//----- nvinfo : EIATTR_KPARAM_INFO
	.align		4
.L_17:
        /*0038*/ 	.byte	0x04, 0x17
        /*003a*/ 	.short	(.L_19 - .L_18)
.L_18:
        /*003c*/ 	.word	0x00000000
        /*0040*/ 	.short	0x0003
        /*0042*/ 	.short	0x0018
        /*0044*/ 	.byte	0x00, 0xf4, 0x21, 0x00


	//----- nvinfo : EIATTR_KPARAM_INFO
	.align		4
.L_19:
        /*0048*/ 	.byte	0x04, 0x17
        /*004a*/ 	.short	(.L_21 - .L_20)
.L_20:
        /*004c*/ 	.word	0x00000000
        /*0050*/ 	.short	0x0002
        /*0052*/ 	.short	0x0010
        /*0054*/ 	.byte	0x00, 0xf4, 0x21, 0x00


	//----- nvinfo : EIATTR_KPARAM_INFO
	.align		4
.L_21:
        /*0058*/ 	.byte	0x04, 0x17
        /*005a*/ 	.short	(.L_23 - .L_22)
.L_22:
        /*005c*/ 	.word	0x00000000
        /*0060*/ 	.short	0x0001
        /*0062*/ 	.short	0x0008
        /*0064*/ 	.byte	0x00, 0xf4, 0x21, 0x00


	//----- nvinfo : EIATTR_KPARAM_INFO
	.align		4
.L_23:
        /*0068*/ 	.byte	0x04, 0x17
        /*006a*/ 	.short	(.L_25 - .L_24)
.L_24:
        /*006c*/ 	.word	0x00000000
        /*0070*/ 	.short	0x0000
        /*0072*/ 	.short	0x0000
        /*0074*/ 	.byte	0x00, 0xf4, 0x21, 0x00


	//----- nvinfo : EIATTR_SPARSE_MMA_MASK
	.align		4
.L_25:
        /*0078*/ 	.byte	0x03, 0x50
        /*007a*/ 	.short	0x0000


	//----- nvinfo : EIATTR_MAXREG_COUNT
	.align		4
        /*007c*/ 	.byte	0x03, 0x1b
        /*007e*/ 	.short	0x00ff


	//----- nvinfo : EIATTR_EXIT_INSTR_OFFSETS
	.align		4
        /*0080*/ 	.byte	0x04, 0x1c
        /*0082*/ 	.short	(.L_27 - .L_26)


	//   ....[0]....
.L_26:
        /*0084*/ 	.word	0x000006e0


	//----- nvinfo : EIATTR_REQNTID
	.align		4
.L_27:
        /*0088*/ 	.byte	0x04, 0x10
        /*008a*/ 	.short	(.L_29 - .L_28)
.L_28:
        /*008c*/ 	.word	0x00000080
        /*0090*/ 	.word	0x00000001
        /*0094*/ 	.word	0x00000001


	//----- nvinfo : EIATTR_CBANK_PARAM_SIZE
	.align		4
.L_29:
        /*0098*/ 	.byte	0x03, 0x19
        /*009a*/ 	.short	0x0034


	//----- nvinfo : EIATTR_PARAM_CBANK
	.align		4
        /*009c*/ 	.byte	0x04, 0x0a
        /*009e*/ 	.short	(.L_31 - .L_30)
	.align		4
.L_30:
        /*00a0*/ 	.word	index@(.nv.constant0.triton_poi_fused__native_batch_norm_legit_no_training_relu_13)
        /*00a4*/ 	.short	0x0210
        /*00a6*/ 	.short	0x0034


	//----- nvinfo : EIATTR_SW_WAR
	.align		4
.L_31:
        /*00a8*/ 	.byte	0x04, 0x36
        /*00aa*/ 	.short	(.L_33 - .L_32)
.L_32:
        /*00ac*/ 	.word	0x00000008
.L_33:


//--------------------- .nv.callgraph             --------------------------
	.section	.nv.callgraph,"",@"SHT_CUDA_CALLGRAPH"
	.align	4
	.sectionentsize	8
	.align		4
        /*0000*/ 	.word	0x00000000
	.align		4
        /*0004*/ 	.word	0xffffffff
	.align		4
        /*0008*/ 	.word	0x00000000
	.align		4
        /*000c*/ 	.word	0xfffffffe
	.align		4
        /*0010*/ 	.word	0x00000000
	.align		4
        /*0014*/ 	.word	0xfffffffd
	.align		4
        /*0018*/ 	.word	0x00000000
	.align		4
        /*001c*/ 	.word	0xfffffffc


//--------------------- .nv.constant4             --------------------------
	.section	.nv.constant4,"a",@progbits
	.align	8
	.align		8
.nv.constant4:
        /*0000*/ 	.dword	_$_str
	.align		8
        /*0008*/ 	.dword	_$_str_$_2


//--------------------- .text.triton_poi_fused__native_batch_norm_legit_no_training_relu_13 --------------------------
	.section	.text.triton_poi_fused__native_batch_norm_legit_no_training_relu_13,"ax",@progbits
	.align	128
        .global         triton_poi_fused__native_batch_norm_legit_no_training_relu_13
        .type           triton_poi_fused__native_batch_norm_legit_no_training_relu_13,@function
        .size           triton_poi_fused__native_batch_norm_legit_no_training_relu_13,(.L_x_1 - triton_poi_fused__native_batch_norm_legit_no_training_relu_13)
        .other          triton_poi_fused__native_batch_norm_legit_no_training_relu_13,@"STO_CUDA_ENTRY STV_DEFAULT"
triton_poi_fused__native_batch_norm_legit_no_training_relu_13:
.text.triton_poi_fused__native_batch_norm_legit_no_training_relu_13:
[----:B------:R-:W-:Y:S01]  /*0000*/  LDC R1, c[0x0][0x28] ;  /* 0x00000a00ff017b82 */ /* 0x000fe20000000800 */
[----:B------:R-:W1:Y:S01]  /*0010*/  S2R R0, SR_TID.X ;  /* 0x0000000000007919 */ /* 0x000e620000002100 */
[----:B------:R-:W-:-:S06]  /*0020*/  ULDC.64 UR4, c[0x0][0x208] ;  /* 0x0000820000047ab9 */ /* 0x000fcc0000000a00 */
[----:B------:R-:W2:Y:S01]  /*0030*/  LDC.64 R16, c[0x0][0x218] ;  /* 0x00008600ff107b82 */ /* 0x000ea20000000a00 */
[----:B------:R-:W3:Y:S07]  /*0040*/  S2R R3, SR_CTAID.X ;  /* 0x0000000000037919 */ /* 0x000eee0000002500 */
[----:B------:R-:W4:Y:S08]  /*0050*/  LDC.64 R14, c[0x0][0x210] ;  /* 0x00008400ff0e7b82 */ /* 0x000f300000000a00 */
[----:B------:R-:W5:Y:S01]  /*0060*/  LDC.64 R12, c[0x0][0x230] ;  /* 0x00008c00ff0c7b82 */ /* 0x000f620000000a00 */
[----:B-1----:R-:W-:-:S02]  /*0070*/  SHF.L.U32 R0, R0, 0x2, RZ ;  /* 0x0000000200007819 */ /* 0x002fc400000006ff */
[----:B---3--:R-:W-:Y:S02]  /*0080*/  SHF.R.S32.HI R5, RZ, 0x15, R3 ;  /* 0x00000015ff057819 */ /* 0x008fe40000011403 */
[----:B------:R-:W-:Y:S02]  /*0090*/  LOP3.LUT R0, R0, 0x1fc, RZ, 0xc0, !PT ;  /* 0x000001fc00007812 */ /* 0x000fe400078ec0ff */
[----:B------:R-:W-:Y:S02]  /*00a0*/  SGXT R5, R5, 0x1 ;  /* 0x000000010505781a */ /* 0x000fe40000000200 */
[----:B------:R-:W-:Y:S02]  /*00b0*/  LEA R18, R3, R0, 0xa ;  /* 0x0000000003127211 */ /* 0x000fe400078e50ff */
[----:B------:R-:W1:Y:S02]  /*00c0*/  LDC.64 R2, c[0x0][0x220] ;  /* 0x00008800ff027b82 */ /* 0x000e640000000a00 */
[----:B------:R-:W-:-:S04]  /*00d0*/  LEA.HI R5, R5, R18, RZ, 0x4 ;  /* 0x0000001205057211 */ /* 0x000fc800078f20ff */
[--C-:B------:R-:W-:Y:S02]  /*00e0*/  SHF.R.S32.HI R23, RZ, 0x4, R5.reuse ;  /* 0x00000004ff177819 */ /* 0x100fe40000011405 */
[----:B------:R-:W-:Y:S02]  /*00f0*/  SHF.R.S32.HI R0, RZ, 0x1f, R5 ;  /* 0x0000001fff007819 */ /* 0x000fe40000011405 */
[----:B------:R-:W-:Y:S02]  /*0100*/  IADD3 R5, R5, 0x200, RZ ;  /* 0x0000020005057810 */ /* 0x000fe40007ffe0ff */
[----:B------:R-:W-:Y:S02]  /*0110*/  LEA.HI R0, R0, R23, RZ, 0xb ;  /* 0x0000001700007211 */ /* 0x000fe400078f58ff */
[--C-:B------:R-:W-:Y:S02]  /*0120*/  SHF.R.S32.HI R19, RZ, 0x4, R5.reuse ;  /* 0x00000004ff137819 */ /* 0x100fe40000011405 */
[----:B------:R-:W-:-:S02]  /*0130*/  SHF.R.S32.HI R4, RZ, 0x1f, R5 ;  /* 0x0000001fff047819 */ /* 0x000fc40000011405 */
[----:B------:R-:W-:Y:S02]  /*0140*/  LOP3.LUT R0, R0, 0xfffff800, RZ, 0xc0, !PT ;  /* 0xfffff80000007812 */ /* 0x000fe400078ec0ff */
[----:B------:R-:W-:Y:S02]  /*0150*/  LEA.HI R4, R4, R19, RZ, 0xb ;  /* 0x0000001304047211 */ /* 0x000fe400078f58ff */
[----:B------:R-:W-:Y:S02]  /*0160*/  IADD3 R23, R23, -R0, RZ ;  /* 0x8000000017177210 */ /* 0x000fe40007ffe0ff */
[----:B------:R-:W-:-:S03]  /*0170*/  LOP3.LUT R4, R4, 0xfffff800, RZ, 0xc0, !PT ;  /* 0xfffff80004047812 */ /* 0x000fc600078ec0ff */
[----:B-1----:R-:W-:Y:S01]  /*0180*/  IMAD.WIDE R8, R23, 0x4, R2 ;  /* 0x0000000417087825 */ /* 0x002fe200078e0202 */
[----:B------:R-:W-:-:S04]  /*0190*/  IADD3 R19, R19, -R4, RZ ;  /* 0x8000000413137210 */ /* 0x000fc80007ffe0ff */
[----:B------:R-:W3:Y:S01]  /*01a0*/  LDG.E.EL R20, desc[UR4][R8.64] ;  /* 0x0000000408147981 */ /* 0x000ee2000c2e1900 */
[----:B------:R-:W-:Y:S02]  /*01b0*/  IMAD.WIDE R10, R19, 0x4, R2 ;  /* 0x00000004130a7825 */ /* 0x000fe400078e0202 */
[----:B------:R-:W1:Y:S03]  /*01c0*/  LDC.64 R2, c[0x0][0x228] ;  /* 0x00008a00ff027b82 */ /* 0x000e660000000a00 */
[----:B------:R-:W3:Y:S01]  /*01d0*/  LDG.E.EL R21, desc[UR4][R10.64] ;  /* 0x000000040a157981 */ /* 0x000ee2000c2e1900 */
[----:B--2---:R-:W-:-:S04]  /*01e0*/  IMAD.WIDE R26, R23, 0x4, R16 ;  /* 0x00000004171a7825 */ /* 0x004fc800078e0210 */
[----:B----4-:R-:W-:Y:S01]  /*01f0*/  IMAD.WIDE R14, R18, 0x4, R14 ;  /* 0x00000004120e7825 */ /* 0x010fe200078e020e */
[----:B------:R-:W2:Y:S04]  /*0200*/  LDG.E.EL R0, desc[UR4][R26.64] ;  /* 0x000000041a007981 */ /* 0x000ea8000c2e1900 */
[----:B------:R-:W2:Y:S01]  /*0210*/  LDG.E.128 R4, desc[UR4][R14.64] ;  /* 0x000000040e047981 */ /* 0x000ea2000c1e1d00 */
[----:B------:R-:W-:-:S03]  /*0220*/  IMAD.WIDE R16, R19, 0x4, R16 ;  /* 0x0000000413107825 */ /* 0x000fc600078e0210 */
[----:B------:R-:W4:Y:S04]  /*0230*/  LDG.E.128 R8, desc[UR4][R14.64+0x800] ;  /* 0x000800040e087981 */ /* 0x000f28000c1e1d00 */
[----:B------:R-:W4:Y:S01]  /*0240*/  LDG.E.EL R16, desc[UR4][R16.64] ;  /* 0x0000000410107981 */ /* 0x000f22000c2e1900 */
[----:B01----:R-:W-:-:S04]  /*0250*/  IMAD.WIDE R24, R23, 0x4, R2 ;  /* 0x0000000417187825 */ /* 0x003fc800078e0202 */
[----:B-----5:R-:W-:Y:S02]  /*0260*/  IMAD.WIDE R22, R23, 0x4, R12 ;  /* 0x0000000417167825 */ /* 0x020fe400078e020c */
[----:B------:R-:W5:Y:S04]  /*0270*/  LDG.E.EL R24, desc[UR4][R24.64] ;  /* 0x0000000418187981 */ /* 0x000f68000c2e1900 */
[----:B------:R-:W5:Y:S01]  /*0280*/  LDG.E.EL R23, desc[UR4][R22.64] ;  /* 0x0000000416177981 */ /* 0x000f62000c2e1900 */
[----:B------:R-:W-:-:S04]  /*0290*/  IMAD.WIDE R2, R19, 0x4, R2 ;  /* 0x0000000413027825 */ /* 0x000fc800078e0202 */
[----:B------:R-:W-:Y:S02]  /*02a0*/  IMAD.WIDE R28, R19, 0x4, R12 ;  /* 0x00000004131c7825 */ /* 0x000fe400078e020c */
[----:B------:R0:W4:Y:S04]  /*02b0*/  LDG.E.EL R12, desc[UR4][R2.64] ;  /* 0x00000004020c7981 */ /* 0x000128000c2e1900 */
[----:B------:R-:W4:Y:S01]  /*02c0*/  LDG.E.EL R13, desc[UR4][R28.64] ;  /* 0x000000041c0d7981 */ /* 0x000f22000c2e1900 */
[----:B0-----:R-:W-:Y:S01]  /*02d0*/  HFMA2.MMA R3, -RZ, RZ, 1.625, 0 ;  /* 0x3e800000ff037435 */ /* 0x001fe200000001ff */
[----:B---3--:R-:W-:-:S04]  /*02e0*/  FADD R20, R20, 9.9999997473787516356e-06 ;  /* 0x3727c5ac14147421 */ /* 0x008fc80000000000 */
[----:B------:R-:W0:Y:S01]  /*02f0*/  MUFU.SQRT R19, R20 ;  /* 0x0000001400137308 */ /* 0x000e220000002000 */
[----:B------:R-:W-:-:S07]  /*0300*/  FADD R21, R21, 9.9999997473787516356e-06 ;  /* 0x3727c5ac15157421 */ /* 0x000fce0000000000 */
[----:B------:R-:W1:Y:S01]  /*0310*/  MUFU.SQRT R25, R21 ;  /* 0x0000001500197308 */ /* 0x000e620000002000 */
[C---:B0-----:R-:W-:Y:S02]  /*0320*/  FSETP.GT.AND P0, PT, R19.reuse, 8.50705917302346158658e+37, PT ;  /* 0x7e8000001300780b */ /* 0x041fe40003f04000 */
[----:B------:R-:W-:Y:S02]  /*0330*/  FSETP.GEU.AND P2, PT, R19, 1.175494350822287508e-38, PT ;  /* 0x008000001300780b */ /* 0x000fe40003f4e000 */
[C---:B-1----:R-:W-:Y:S02]  /*0340*/  FSETP.GT.AND P1, PT, R25.reuse, 8.50705917302346158658e+37, PT ;  /* 0x7e8000001900780b */ /* 0x042fe40003f24000 */
[----:B------:R-:W-:-:S07]  /*0350*/  FSETP.GEU.AND P3, PT, R25, 1.175494350822287508e-38, PT ;  /* 0x008000001900780b */ /* 0x000fce0003f6e000 */
[----:B------:R-:W-:-:S04]  /*0360*/  @P0 FMUL R19, R19, 0.25 ;  /* 0x3e80000013130820 */ /* 0x000fc80000400000 */
[----:B------:R-:W-:Y:S01]  /*0370*/  @!P2 FMUL R19, R19, 16777216 ;  /* 0x4b8000001313a820 */ /* 0x000fe20000400000 */
[----:B------:R-:W-:-:S05]  /*0380*/  @P1 FMUL R25, R25, 0.25 ;  /* 0x3e80000019191820 */ /* 0x000fca0000400000 */
[----:B------:R-:W0:Y:S01]  /*0390*/  MUFU.RCP R19, R19 ;  /* 0x0000001300137308 */ /* 0x000e220000001000 */
[----:B------:R-:W-:Y:S01]  /*03a0*/  @!P3 FMUL R25, R25, 16777216 ;  /* 0x4b8000001919b820 */ /* 0x000fe20000400000 */
[----:B------:R-:W-:-:S06]  /*03b0*/  FSEL R2, R3, 1, P0 ;  /* 0x3f80000003027808 */ /* 0x000fcc0000000000 */
[----:B------:R-:W1:Y:S01]  /*03c0*/  MUFU.RCP R14, R25 ;  /* 0x00000019000e7308 */ /* 0x000e620000001000 */
[----:B------:R-:W-:Y:S01]  /*03d0*/  FSEL R3, R3, 1, P1 ;  /* 0x3f80000003037808 */ /* 0x000fe20000800000 */
[----:B------:R-:W-:Y:S01]  /*03e0*/  @!P2 FMUL R2, R2, 16777216 ;  /* 0x4b8000000202a820 */ /* 0x000fe20000400000 */
[----:B--2---:R-:W-:-:S03]  /*03f0*/  FADD R4, R4, -R0 ;  /* 0x8000000004047221 */ /* 0x004fc60000000000 */
[----:B------:R-:W-:Y:S01]  /*0400*/  @!P3 FMUL R3, R3, 16777216 ;  /* 0x4b8000000303b820 */ /* 0x000fe20000400000 */
[----:B0-----:R-:W-:Y:S01]  /*0410*/  FMUL R15, R19, R2 ;  /* 0x00000002130f7220 */ /* 0x001fe20000400000 */
[--C-:B------:R-:W-:Y:S01]  /*0420*/  FADD R20, R5, -R0.reuse ;  /* 0x8000000005147221 */ /* 0x100fe20000000000 */
[--C-:B------:R-:W-:Y:S01]  /*0430*/  FADD R6, R6, -R0.reuse ;  /* 0x8000000006067221 */ /* 0x100fe20000000000 */
[----:B------:R-:W-:Y:S01]  /*0440*/  FADD R0, R7, -R0 ;  /* 0x8000000007007221 */ /* 0x000fe20000000000 */
[C---:B------:R-:W-:Y:S01]  /*0450*/  FMUL R5, R15.reuse, R4 ;  /* 0x000000040f057220 */ /* 0x040fe20000400000 */
[C---:B------:R-:W-:Y:S01]  /*0460*/  FMUL R4, R15.reuse, R20 ;  /* 0x000000140f047220 */ /* 0x040fe20000400000 */
[----:B-1----:R-:W-:Y:S02]  /*0470*/  FMUL R14, R14, R3 ;  /* 0x000000030e0e7220 */ /* 0x002fe40000400000 */
[----:B------:R-:W0:Y:S01]  /*0480*/  LDC.64 R2, c[0x0][0x238] ;  /* 0x00008e00ff027b82 */ /* 0x000e220000000a00 */
[C---:B------:R-:W-:Y:S01]  /*0490*/  FMUL R20, R15.reuse, R6 ;  /* 0x000000060f147220 */ /* 0x040fe20000400000 */
[----:B------:R-:W-:Y:S01]  /*04a0*/  FMUL R6, R15, R0 ;  /* 0x000000000f067220 */ /* 0x000fe20000400000 */
[--C-:B----4-:R-:W-:Y:S01]  /*04b0*/  FADD R7, R8, -R16.reuse ;  /* 0x8000001008077221 */ /* 0x110fe20000000000 */
[--C-:B------:R-:W-:Y:S01]  /*04c0*/  FADD R9, R9, -R16.reuse ;  /* 0x8000001009097221 */ /* 0x100fe20000000000 */
[--C-:B------:R-:W-:Y:S01]  /*04d0*/  FADD R15, R10, -R16.reuse ;  /* 0x800000100a0f7221 */ /* 0x100fe20000000000 */
[C-C-:B-----5:R-:W-:Y:S01]  /*04e0*/  FFMA R0, R24.reuse, R5, R23.reuse ;  /* 0x0000000518007223 */ /* 0x160fe20000000017 */
[----:B------:R-:W-:Y:S01]  /*04f0*/  FADD R11, R11, -R16 ;  /* 0x800000100b0b7221 */ /* 0x000fe20000000000 */
[C-C-:B------:R-:W-:Y:S01]  /*0500*/  FFMA R4, R24.reuse, R4, R23.reuse ;  /* 0x0000000418047223 */ /* 0x140fe20000000017 */
[C-C-:B------:R-:W-:Y:S01]  /*0510*/  FFMA R5, R24.reuse, R20, R23.reuse ;  /* 0x0000001418057223 */ /* 0x140fe20000000017 */
[----:B------:R-:W-:Y:S01]  /*0520*/  FFMA R23, R24, R6, R23 ;  /* 0x0000000618177223 */ /* 0x000fe20000000017 */
[C---:B------:R-:W-:Y:S01]  /*0530*/  FMUL R7, R14.reuse, R7 ;  /* 0x000000070e077220 */ /* 0x040fe20000400000 */
[C---:B------:R-:W-:Y:S01]  /*0540*/  FMUL R8, R14.reuse, R9 ;  /* 0x000000090e087220 */ /* 0x040fe20000400000 */
[C---:B------:R-:W-:Y:S01]  /*0550*/  FMUL R6, R14.reuse, R15 ;  /* 0x0000000f0e067220 */ /* 0x040fe20000400000 */
[----:B------:R-:W-:Y:S01]  /*0560*/  FMUL R14, R14, R11 ;  /* 0x0000000b0e0e7220 */ /* 0x000fe20000400000 */
[C-C-:B------:R-:W-:Y:S01]  /*0570*/  FFMA R9, R12.reuse, R7, R13.reuse ;  /* 0x000000070c097223 */ /* 0x140fe2000000000d */
[C-C-:B------:R-:W-:Y:S01]  /*0580*/  FFMA R8, R12.reuse, R8, R13.reuse ;  /* 0x000000080c087223 */ /* 0x140fe2000000000d */
[C-C-:B------:R-:W-:Y:S01]  /*0590*/  FFMA R10, R12.reuse, R6, R13.reuse ;  /* 0x000000060c0a7223 */ /* 0x140fe2000000000d */
[----:B------:R-:W-:Y:S01]  /*05a0*/  FFMA R14, R12, R14, R13 ;  /* 0x0000000e0c0e7223 */ /* 0x000fe2000000000d */
[----:B------:R-:W-:-:S02]  /*05b0*/  FSETP.GEU.AND P6, PT, R23, RZ, PT ;  /* 0x000000ff1700720b */ /* 0x000fc40003fce000 */
[----:B------:R-:W-:Y:S02]  /*05c0*/  FSETP.GEU.AND P0, PT, R5, RZ, PT ;  /* 0x000000ff0500720b */ /* 0x000fe40003f0e000 */
[----:B------:R-:W-:Y:S02]  /*05d0*/  FSETP.GEU.AND P1, PT, R4, RZ, PT ;  /* 0x000000ff0400720b */ /* 0x000fe40003f2e000 */
[----:B------:R-:W-:Y:S02]  /*05e0*/  FSETP.GEU.AND P3, PT, R14, RZ, PT ;  /* 0x000000ff0e00720b */ /* 0x000fe40003f6e000 */
[----:B------:R-:W-:Y:S02]  /*05f0*/  SEL R7, R23, RZ, P6 ;  /* 0x000000ff17077207 */ /* 0x000fe40003000000 */
[----:B------:R-:W-:Y:S02]  /*0600*/  FSETP.GEU.AND P2, PT, R0, RZ, PT ;  /* 0x000000ff0000720b */ /* 0x000fe40003f4e000 */
[----:B------:R-:W-:-:S02]  /*0610*/  FSETP.GEU.AND P4, PT, R10, RZ, PT ;  /* 0x000000ff0a00720b */ /* 0x000fc40003f8e000 */
[----:B------:R-:W-:Y:S02]  /*0620*/  FSETP.GEU.AND P5, PT, R9, RZ, PT ;  /* 0x000000ff0900720b */ /* 0x000fe40003fae000 */
[----:B------:R-:W-:Y:S02]  /*0630*/  FSETP.GEU.AND P6, PT, R8, RZ, PT ;  /* 0x000000ff0800720b */ /* 0x000fe40003fce000 */
[----:B------:R-:W-:Y:S01]  /*0640*/  SEL R6, R5, RZ, P0 ;  /* 0x000000ff05067207 */ /* 0x000fe20000000000 */
[----:B0-----:R-:W-:Y:S01]  /*0650*/  IMAD.WIDE R2, R18, 0x4, R2 ;  /* 0x0000000412027825 */ /* 0x001fe200078e0202 */
[----:B------:R-:W-:Y:S02]  /*0660*/  SEL R5, R4, RZ, P1 ;  /* 0x000000ff04057207 */ /* 0x000fe40000800000 */
[----:B------:R-:W-:Y:S02]  /*0670*/  SEL R15, R14, RZ, P3 ;  /* 0x000000ff0e0f7207 */ /* 0x000fe40001800000 */
[----:B------:R-:W-:-:S02]  /*0680*/  SEL R4, R0, RZ, P2 ;  /* 0x000000ff00047207 */ /* 0x000fc40001000000 */
[----:B------:R-:W-:Y:S02]  /*0690*/  SEL R14, R10, RZ, P4 ;  /* 0x000000ff0a0e7207 */ /* 0x000fe40002000000 */
[----:B------:R-:W-:Y:S02]  /*06a0*/  SEL R12, R9, RZ, P5 ;  /* 0x000000ff090c7207 */ /* 0x000fe40002800000 */
[----:B------:R-:W-:Y:S01]  /*06b0*/  SEL R13, R8, RZ, P6 ;  /* 0x000000ff080d7207 */ /* 0x000fe20003000000 */
[----:B------:R-:W-:Y:S04]  /*06c0*/  STG.E.128 desc[UR4][R2.64], R4 ;  /* 0x0000000402007986 */ /* 0x000fe8000c101d04 */
[----:B------:R-:W-:Y:S01]  /*06d0*/  STG.E.128 desc[UR4][R2.64+0x800], R12 ;  /* 0x0008000c02007986 */ /* 0x000fe2000c101d04 */
[----:B------:R-:W-:Y:S05]  /*06e0*/  EXIT ;  /* 0x000000000000794d */ /* 0x000fea0003800000 */
.L_x_0:
[----:B------:R-:W-:-:S00]  /*06f0*/  BRA `(.L_x_0) ;  /* 0xfffffffc00fc7947 */ /* 0x000fc0000383ffff */
[----:B------:R-:W-:-:S00]  /*0700*/  NOP ;  /* 0x0000000000007918 */ /* 0x000fc00000000000 */
[----:B------:R-:W-:-:S00]  /*0710*/  NOP ;  /* 0x0000000000007918 */ /* 0x000fc00000000000 */
[----:B------:R-:W-:-:S00]  /*0720*/  NOP ;  /* 0x0000000000007918 */ /* 0x000fc00000000000 */
[----:B------:R-:W-:-:S00]  /*0730*/  NOP ;  /* 0x0000000000007918 */ /* 0x000fc00000000000 */
[----:B------:R-:W-:-:S00]  /*0740*/  NOP ;  /* 0x0000000000007918 */ /* 0x000fc00000000000 */
[----:B------:R-:W-:-:S00]  /*0750*/  NOP ;  /* 0x0000000000007918 */ /* 0x000fc00000000000 */
[----:B------:R-:W-:-:S00]  /*0760*/  NOP ;  /* 0x0000000000007918 */ /* 0x000fc00000000000 */
[----:B------:R-:W-:-:S00]  /*0770*/  NOP ;  /* 0x0000000000007918 */ /* 0x000fc00000000000 */
.L_x_1:


//--------------------- .nv.global.init           --------------------------
	.section	.nv.global.init,"aw",@progbits
.nv.global.init:
	.type		_$_str,@object
	.size		_$_str,(_$_str_$_2 - _$_str)
_$_str:
        /*0000*/ 	.byte	0x5f, 0x5f, 0x43, 0x55, 0x44, 0x41, 0x5f, 0x46, 0x54, 0x5a, 0x00
	.type		_$_str_$_2,@object
	.size		_$_str_$_2,(.L_1 - _$_str_$_2)
_$_str_$_2:
        /*000b*/ 	.byte	0x5f, 0x5f, 0x43, 0x55, 0x44, 0x41, 0x5f, 0x50, 0x52, 0x45, 0x43, 0x5f, 0x53, 0x51, 0x52, 0x54
        /*001b*/ 	.byte	0x00
.L_1:


//--------------------- .nv.constant0.triton_poi_fused__native_batch_norm_legit_no_training_relu_13 --------------------------
	.section	.nv.constant0.triton_poi_fused__native_batch_norm_legit_no_training_relu_13,"a",@progbits
	.sectionflags	@""
	.align	4
.nv.constant0.triton_poi_fused__native_batch_norm_legit_no_training_relu_13:
	.zero		580
